//
// Generated by NVIDIA NVVM Compiler
//
// Compiler Build ID: CL-36424714
// Cuda compilation tools, release 13.0, V13.0.88
// Based on NVVM 20.0.0
//

.version 9.0
.target sm_100
.address_size 64

	// .globl	_Z22avgpool2d_gelu_dequantiiffiiiiiPhPf

.visible .entry _Z22avgpool2d_gelu_dequantiiffiiiiiPhPf(
	.param .u32 _Z22avgpool2d_gelu_dequantiiffiiiiiPhPf_param_0,
	.param .u32 _Z22avgpool2d_gelu_dequantiiffiiiiiPhPf_param_1,
	.param .f32 _Z22avgpool2d_gelu_dequantiiffiiiiiPhPf_param_2,
	.param .f32 _Z22avgpool2d_gelu_dequantiiffiiiiiPhPf_param_3,
	.param .u32 _Z22avgpool2d_gelu_dequantiiffiiiiiPhPf_param_4,
	.param .u32 _Z22avgpool2d_gelu_dequantiiffiiiiiPhPf_param_5,
	.param .u32 _Z22avgpool2d_gelu_dequantiiffiiiiiPhPf_param_6,
	.param .u32 _Z22avgpool2d_gelu_dequantiiffiiiiiPhPf_param_7,
	.param .u32 _Z22avgpool2d_gelu_dequantiiffiiiiiPhPf_param_8,
	.param .u64 .ptr .align 1 _Z22avgpool2d_gelu_dequantiiffiiiiiPhPf_param_9,
	.param .u64 .ptr .align 1 _Z22avgpool2d_gelu_dequantiiffiiiiiPhPf_param_10
)
{
	.reg .pred 	%p<14>;
	.reg .b32 	%r<51>;
	.reg .b32 	%f<38>;
	.reg .b64 	%rd<9>;
	.reg .b64 	%fd<7>;

	ld.param.u32 	%r18, [_Z22avgpool2d_gelu_dequantiiffiiiiiPhPf_param_0];
	ld.param.u32 	%r19, [_Z22avgpool2d_gelu_dequantiiffiiiiiPhPf_param_1];
	ld.param.f32 	%f7, [_Z22avgpool2d_gelu_dequantiiffiiiiiPhPf_param_2];
	ld.param.f32 	%f8, [_Z22avgpool2d_gelu_dequantiiffiiiiiPhPf_param_3];
	ld.param.u32 	%r24, [_Z22avgpool2d_gelu_dequantiiffiiiiiPhPf_param_4];
	ld.param.u32 	%r20, [_Z22avgpool2d_gelu_dequantiiffiiiiiPhPf_param_5];
	ld.param.u32 	%r21, [_Z22avgpool2d_gelu_dequantiiffiiiiiPhPf_param_6];
	ld.param.u32 	%r25, [_Z22avgpool2d_gelu_dequantiiffiiiiiPhPf_param_7];
	ld.param.u32 	%r23, [_Z22avgpool2d_gelu_dequantiiffiiiiiPhPf_param_8];
	ld.param.u64 	%rd2, [_Z22avgpool2d_gelu_dequantiiffiiiiiPhPf_param_9];
	ld.param.u64 	%rd3, [_Z22avgpool2d_gelu_dequantiiffiiiiiPhPf_param_10];
	mov.u32 	%r26, %tid.x;
	mov.u32 	%r27, %ctaid.x;
	mov.u32 	%r28, %ntid.x;
	mad.lo.s32 	%r1, %r27, %r28, %r26;
	mov.u32 	%r29, %tid.y;
	mov.u32 	%r30, %ctaid.y;
	mov.u32 	%r31, %ntid.y;
	mad.lo.s32 	%r32, %r30, %r31, %r29;
	mov.u32 	%r33, %tid.z;
	mov.u32 	%r34, %ctaid.z;
	mov.u32 	%r35, %ntid.z;
	mad.lo.s32 	%r3, %r34, %r35, %r33;
	setp.ge.s32 	%p1, %r1, %r24;
	setp.ge.s32 	%p2, %r32, %r25;
	or.pred  	%p3, %p1, %p2;
	setp.ge.s32 	%p4, %r3, %r23;
	or.pred  	%p5, %p3, %p4;
	@%p5 bra 	$L__BB0_12;
	setp.lt.s32 	%p6, %r18, 1;
	mov.f32 	%f36, 0f00000000;
	@%p6 bra 	$L__BB0_9;
	mul.lo.s32 	%r4, %r20, %r1;
	cvta.to.global.u64 	%rd1, %rd2;
	mul.lo.s32 	%r5, %r19, %r3;
	mul.lo.s32 	%r6, %r19, %r32;
	mov.b32 	%r46, 0;
	mov.u32 	%r50, %r46;
$L__BB0_3:
	add.s32 	%r9, %r46, %r6;
	add.s32 	%r38, %r9, %r4;
	mul.lo.s32 	%r10, %r38, %r21;
	mov.b32 	%r48, 0;
$L__BB0_4:
	setp.ge.s32 	%p7, %r9, %r20;
	add.s32 	%r13, %r48, %r5;
	setp.ge.s32 	%p8, %r13, %r21;
	or.pred  	%p9, %p7, %p8;
	@%p9 bra 	$L__BB0_6;
	add.s32 	%r39, %r13, %r10;
	cvt.s64.s32 	%rd4, %r39;
	add.s64 	%rd5, %rd1, %rd4;
	ld.global.u8 	%r40, [%rd5];
	add.s32 	%r50, %r50, %r40;
$L__BB0_6:
	add.s32 	%r48, %r48, 1;
	and.b32  	%r41, %r48, 255;
	setp.gt.u32 	%p10, %r18, %r41;
	@%p10 bra 	$L__BB0_4;
	add.s32 	%r46, %r46, 1;
	and.b32  	%r42, %r46, 255;
	setp.gt.u32 	%p11, %r18, %r42;
	@%p11 bra 	$L__BB0_3;
	cvt.rn.f32.s32 	%f36, %r50;
$L__BB0_9:
	mul.f32 	%f10, %f8, %f36;
	mul.lo.s32 	%r43, %r18, %r18;
	cvt.rn.f32.u32 	%f11, %r43;
	div.rn.f32 	%f12, %f10, %f11;
	add.f32 	%f13, %f7, %f12;
	cvt.f64.f32 	%fd1, %f13;
	div.rn.f64 	%fd2, %fd1, 0d3FF6A09E667F3BCD;
	cvt.rn.f32.f64 	%f3, %fd2;
	abs.f32 	%f14, %f3;
	setp.ltu.f32 	%p12, %f14, 0f3F8060FE;
	setp.ge.f32 	%p13, %f14, 0f3F8060FE;
	mul.f32 	%f15, %f3, %f3;
	selp.f32 	%f16, %f14, %f15, %p13;
	selp.f32 	%f17, 0f38EB4C3A, 0f38B1E96A, %p13;
	selp.f32 	%f18, 0fBAAE005B, 0fBA574D20, %p13;
	fma.rn.f32 	%f19, %f17, %f16, %f18;
	selp.f32 	%f20, 0f3C09919F, 0f3BAAD5EA, %p13;
	fma.rn.f32 	%f21, %f19, %f16, %f20;
	selp.f32 	%f22, 0fBD24D99A, 0fBCDC1BE7, %p13;
	fma.rn.f32 	%f23, %f21, %f16, %f22;
	selp.f32 	%f24, 0f3E235519, 0f3DE718AF, %p13;
	fma.rn.f32 	%f25, %f23, %f16, %f24;
	selp.f32 	%f26, 0f3F69B4F9, 0fBEC093AC, %p13;
	fma.rn.f32 	%f27, %f25, %f16, %f26;
	selp.f32 	%f28, 0f3F210A14, 0f3E0375D3, %p13;
	fma.rn.f32 	%f29, %f27, %f16, %f28;
	neg.f32 	%f30, %f16;
	selp.f32 	%f31, %f30, %f3, %p13;
	fma.rn.f32 	%f37, %f29, %f31, %f31;
	@%p12 bra 	$L__BB0_11;
	ex2.approx.ftz.f32 	%f32, %f37;
	mov.f32 	%f33, 0f3F800000;
	sub.f32 	%f34, %f33, %f32;
	copysign.f32 	%f37, %f3, %f34;
$L__BB0_11:
	cvt.f64.f32 	%fd3, %f37;
	add.f64 	%fd4, %fd3, 0d3FF0000000000000;
	mul.f64 	%fd5, %fd1, 0d3FE0000000000000;
	mul.f64 	%fd6, %fd5, %fd4;
	cvt.rn.f32.f64 	%f35, %fd6;
	mad.lo.s32 	%r44, %r25, %r1, %r32;
	mad.lo.s32 	%r45, %r44, %r23, %r3;
	cvta.to.global.u64 	%rd6, %rd3;
	mul.wide.s32 	%rd7, %r45, 4;
	add.s64 	%rd8, %rd6, %rd7;
	st.global.f32 	[%rd8], %f35;
$L__BB0_12:
	ret;

}


// ===== COMPILED SASS (sm_100) =====

	.target	sm_100

	.elftype	@"ET_EXEC"


//--------------------- .note.nv.tkinfo           --------------------------
	.section	.note.nv.tkinfo,"",@"SHT_NOTE"
	.sectionflags	@"SHF_NOTE_NV_TKINFO"
	.tkinfo
        /*0018*/ 	.word	0x00000002
        /*0030*/ 	.string	""
        /*0030*/ 	.string	"ptxas"
        /*0030*/ 	.string	"Cuda compilation tools, release 13.0, V13.0.88"
        /*0030*/ 	.string	"Build cuda_13.0.r13.0/compiler.36424714_0"
        /*0030*/ 	.string	"-arch sm_100 -m 64 "



//--------------------- .note.nv.cuinfo           --------------------------
	.section	.note.nv.cuinfo,"",@"SHT_NOTE"
	.sectionflags	@"SHF_NOTE_NV_CUINFO"
        /*0018*/ 	.short	0x0002
        /*001a*/ 	.short	0x0064
        /*001c*/ 	.short	0x0082
	.zero		2


//--------------------- .nv.info                  --------------------------
	.section	.nv.info,"",@"SHT_CUDA_INFO"
	.align	4


	//----- nvinfo : EIATTR_REGCOUNT
	.align		4
        /*0000*/ 	.byte	0x04, 0x2f
        /*0002*/ 	.short	(.L_1 - .L_0)
	.align		4
.L_0:
        /*0004*/ 	.word	index@(_Z22avgpool2d_gelu_dequantiiffiiiiiPhPf)
        /*0008*/ 	.word	0x00000019


	//----- nvinfo : EIATTR_FRAME_SIZE
	.align		4
.L_1:
        /*000c*/ 	.byte	0x04, 0x11
        /*000e*/ 	.short	(.L_3 - .L_2)
	.align		4
.L_2:
        /*0010*/ 	.word	index@($__internal_1_$__cuda_sm3x_div_rn_noftz_f32_slowpath)
        /*0014*/ 	.word	0x00000000


	//----- nvinfo : EIATTR_FRAME_SIZE
	.align		4
.L_3:
        /*0018*/ 	.byte	0x04, 0x11
        /*001a*/ 	.short	(.L_5 - .L_4)
	.align		4
.L_4:
        /*001c*/ 	.word	index@($__internal_0_$__cuda_sm20_div_rn_f64_full)
        /*0020*/ 	.word	0x00000000


	//----- nvinfo : EIATTR_FRAME_SIZE
	.align		4
.L_5:
        /*0024*/ 	.byte	0x04, 0x11
        /*0026*/ 	.short	(.L_7 - .L_6)
	.align		4
.L_6:
        /*0028*/ 	.word	index@(_Z22avgpool2d_gelu_dequantiiffiiiiiPhPf)
        /*002c*/ 	.word	0x00000000


	//----- nvinfo : EIATTR_MIN_STACK_SIZE
	.align		4
.L_7:
        /*0030*/ 	.byte	0x04, 0x12
        /*0032*/ 	.short	(.L_9 - .L_8)
	.align		4
.L_8:
        /*0034*/ 	.word	index@(_Z22avgpool2d_gelu_dequantiiffiiiiiPhPf)
        /*0038*/ 	.word	0x00000000
.L_9:


//--------------------- .nv.compat                --------------------------
	.section	.nv.compat,"",@"SHT_CUDA_COMPAT_INFO"
	.align	4
        /*0000*/ 	.byte	0x02, 0x09, 0x00, 0x00, 0x02, 0x02, 0x01, 0x00, 0x02, 0x05, 0x05, 0x00, 0x03, 0x07, 0x01, 0x01
        /*0010*/ 	.byte	0x02, 0x03, 0x00, 0x00, 0x02, 0x06, 0x01, 0x00, 0x04, 0x0b, 0x08, 0x00, 0x01, 0x00, 0x00, 0x00
        /*0020*/ 	.byte	0x00, 0x00, 0x00, 0x00


//--------------------- .nv.info._Z22avgpool2d_gelu_dequantiiffiiiiiPhPf --------------------------
	.section	.nv.info._Z22avgpool2d_gelu_dequantiiffiiiiiPhPf,"",@"SHT_CUDA_INFO"
	.sectionflags	@""
	.align	4


	//----- nvinfo : EIATTR_CUDA_API_VERSION
	.align		4
        /*0000*/ 	.byte	0x04, 0x37
        /*0002*/ 	.short	(.L_11 - .L_10)
.L_10:
        /*0004*/ 	.word	0x00000082


	//----- nvinfo : EIATTR_KPARAM_INFO
	.align		4
.L_11:
        /*0008*/ 	.byte	0x04, 0x17
        /*000a*/ 	.short	(.L_13 - .L_12)
.L_12:
        /*000c*/ 	.word	0x00000000
        /*0010*/ 	.short	0x000a
        /*0012*/ 	.short	0x0030
        /*0014*/ 	.byte	0x00, 0xf5, 0x21, 0x00


	//----- nvinfo : EIATTR_KPARAM_INFO
	.align		4
.L_13:
        /*0018*/ 	.byte	0x04, 0x17
        /*001a*/ 	.short	(.L_15 - .L_14)
.L_14:
        /*001c*/ 	.word	0x00000000
        /*0020*/ 	.short	0x0009
        /*0022*/ 	.short	0x0028
        /*0024*/ 	.byte	0x00, 0xf5, 0x21, 0x00


	//----- nvinfo : EIATTR_KPARAM_INFO
	.align		4
.L_15:
        /*0028*/ 	.byte	0x04, 0x17
        /*002a*/ 	.short	(.L_17 - .L_16)
.L_16:
        /*002c*/ 	.word	0x00000000
        /*0030*/ 	.short	0x0008
        /*0032*/ 	.short	0x0020
        /*0034*/ 	.byte	0x00, 0xf0, 0x11, 0x00


	//----- nvinfo : EIATTR_KPARAM_INFO
	.align		4
.L_17:
        /*0038*/ 	.byte	0x04, 0x17
        /*003a*/ 	.short	(.L_19 - .L_18)
.L_18:
        /*003c*/ 	.word	0x00000000
        /*0040*/ 	.short	0x0007
        /*0042*/ 	.short	0x001c
        /*0044*/ 	.byte	0x00, 0xf0, 0x11, 0x00


	//----- nvinfo : EIATTR_KPARAM_INFO
	.align		4
.L_19:
        /*0048*/ 	.byte	0x04, 0x17
        /*004a*/ 	.short	(.L_21 - .L_20)
.L_20:
        /*004c*/ 	.word	0x00000000
        /*0050*/ 	.short	0x0006
        /*0052*/ 	.short	0x0018
        /*0054*/ 	.byte	0x00, 0xf0, 0x11, 0x00


	//----- nvinfo : EIATTR_KPARAM_INFO
	.align		4
.L_21:
        /*0058*/ 	.byte	0x04, 0x17
        /*005a*/ 	.short	(.L_23 - .L_22)
.L_22:
        /*005c*/ 	.word	0x00000000
        /*0060*/ 	.short	0x0005
        /*0062*/ 	.short	0x0014
        /*0064*/ 	.byte	0x00, 0xf0, 0x11, 0x00


	//----- nvinfo : EIATTR_KPARAM_INFO
	.align		4
.L_23:
        /*0068*/ 	.byte	0x04, 0x17
        /*006a*/ 	.short	(.L_25 - .L_24)
.L_24:
        /*006c*/ 	.word	0x00000000
        /*0070*/ 	.short	0x0004
        /*0072*/ 	.short	0x0010
        /*0074*/ 	.byte	0x00, 0xf0, 0x11, 0x00


	//----- nvinfo : EIATTR_KPARAM_INFO
	.align		4
.L_25:
        /*0078*/ 	.byte	0x04, 0x17
        /*007a*/ 	.short	(.L_27 - .L_26)
.L_26:
        /*007c*/ 	.word	0x00000000
        /*0080*/ 	.short	0x0003
        /*0082*/ 	.short	0x000c
        /*0084*/ 	.byte	0x00, 0xf0, 0x11, 0x00


	//----- nvinfo : EIATTR_KPARAM_INFO
	.align		4
.L_27:
        /*0088*/ 	.byte	0x04, 0x17
        /*008a*/ 	.short	(.L_29 - .L_28)
.L_28:
        /*008c*/ 	.word	0x00000000
        /*0090*/ 	.short	0x0002
        /*0092*/ 	.short	0x0008
        /*0094*/ 	.byte	0x00, 0xf0, 0x11, 0x00


	//----- nvinfo : EIATTR_KPARAM_INFO
	.align		4
.L_29:
        /*0098*/ 	.byte	0x04, 0x17
        /*009a*/ 	.short	(.L_31 - .L_30)
.L_30:
        /*009c*/ 	.word	0x00000000
        /*00a0*/ 	.short	0x0001
        /*00a2*/ 	.short	0x0004
        /*00a4*/ 	.byte	0x00, 0xf0, 0x11, 0x00


	//----- nvinfo : EIATTR_KPARAM_INFO
	.align		4
.L_31:
        /*00a8*/ 	.byte	0x04, 0x17
        /*00aa*/ 	.short	(.L_33 - .L_32)
.L_32:
        /*00ac*/ 	.word	0x00000000
        /*00b0*/ 	.short	0x0000
        /*00b2*/ 	.short	0x0000
        /*00b4*/ 	.byte	0x00, 0xf0, 0x11, 0x00


	//----- nvinfo : EIATTR_SPARSE_MMA_MASK
	.align		4
.L_33:
        /*00b8*/ 	.byte	0x03, 0x50
        /*00ba*/ 	.short	0x0000


	//----- nvinfo : EIATTR_MAXREG_COUNT
	.align		4
        /*00bc*/ 	.byte	0x03, 0x1b
        /*00be*/ 	.short	0x00ff


	//----- nvinfo : EIATTR_MERCURY_ISA_VERSION
	.align		4
        /*00c0*/ 	.byte	0x03, 0x5f
        /*00c2*/ 	.short	0x0101


	//----- nvinfo : EIATTR_VRC_CTA_INIT_COUNT
	.align		4
        /*00c4*/ 	.byte	0x02, 0x4a
	.zero		1
	.zero		1


	//----- nvinfo : EIATTR_EXIT_INSTR_OFFSETS
	.align		4
        /*00c8*/ 	.byte	0x04, 0x1c
        /*00ca*/ 	.short	(.L_35 - .L_34)


	//   ....[0]....
.L_34:
        /*00cc*/ 	.word	0x00000130


	//   ....[1]....
        /*00d0*/ 	.word	0x00000890


	//----- nvinfo : EIATTR_CRS_STACK_SIZE
	.align		4
.L_35:
        /*00d4*/ 	.byte	0x04, 0x1e
        /*00d6*/ 	.short	(.L_37 - .L_36)
.L_36:
        /*00d8*/ 	.word	0x00000000


	//----- nvinfo : EIATTR_CBANK_PARAM_SIZE
	.align		4
.L_37:
        /*00dc*/ 	.byte	0x03, 0x19
        /*00de*/ 	.short	0x0038


	//----- nvinfo : EIATTR_PARAM_CBANK
	.align		4
        /*00e0*/ 	.byte	0x04, 0x0a
        /*00e2*/ 	.short	(.L_39 - .L_38)
	.align		4
.L_38:
        /*00e4*/ 	.word	index@(.nv.constant0._Z22avgpool2d_gelu_dequantiiffiiiiiPhPf)
        /*00e8*/ 	.short	0x0380
        /*00ea*/ 	.short	0x0038


	//----- nvinfo : EIATTR_SW_WAR
	.align		4
.L_39:
        /*00ec*/ 	.byte	0x04, 0x36
        /*00ee*/ 	.short	(.L_41 - .L_40)
.L_40:
        /*00f0*/ 	.word	0x00000008
.L_41:


//--------------------- .nv.callgraph             --------------------------
	.section	.nv.callgraph,"",@"SHT_CUDA_CALLGRAPH"
	.align	4
	.sectionentsize	8
	.align		4
        /*0000*/ 	.word	0x00000000
	.align		4
        /*0004*/ 	.word	0xffffffff
	.align		4
        /*0008*/ 	.word	0x00000000
	.align		4
        /*000c*/ 	.word	0xfffffffe
	.align		4
        /*0010*/ 	.word	0x00000000
	.align		4
        /*0014*/ 	.word	0xfffffffd
	.align		4
        /*0018*/ 	.word	0x00000000
	.align		4
        /*001c*/ 	.word	0xfffffffc


//--------------------- .text._Z22avgpool2d_gelu_dequantiiffiiiiiPhPf --------------------------
	.section	.text._Z22avgpool2d_gelu_dequantiiffiiiiiPhPf,"ax",@progbits
	.align	128
        .global         _Z22avgpool2d_gelu_dequantiiffiiiiiPhPf
        .type           _Z22avgpool2d_gelu_dequantiiffiiiiiPhPf,@function
        .size           _Z22avgpool2d_gelu_dequantiiffiiiiiPhPf,(.L_x_24 - _Z22avgpool2d_gelu_dequantiiffiiiiiPhPf)
        .other          _Z22avgpool2d_gelu_dequantiiffiiiiiPhPf,@"STO_CUDA_ENTRY STV_DEFAULT"
_Z22avgpool2d_gelu_dequantiiffiiiiiPhPf:
.text._Z22avgpool2d_gelu_dequantiiffiiiiiPhPf:
[----:B------:R-:W-:Y:S01]  /*0000*/  LDC R1, c[0x0][0x37c] ;  /* 0x0000df00ff017b82 */ /* 0x000fe20000000800 */
[----:B------:R-:W0:Y:S07]  /*0010*/  S2R R4, SR_TID.Y ;  /* 0x0000000000047919 */ /* 0x000e2e0000002200 */
[----:B------:R-:W1:Y:S01]  /*0020*/  LDC R0, c[0x0][0x360] ;  /* 0x0000d800ff007b82 */ /* 0x000e620000000800 */
[----:B------:R-:W2:Y:S01]  /*0030*/  LDCU UR7, c[0x0][0x39c] ;  /* 0x00007380ff0777ac */ /* 0x000ea20008000800 */
[----:B------:R-:W1:Y:S01]  /*0040*/  S2R R5, SR_TID.X ;  /* 0x0000000000057919 */ /* 0x000e620000002100 */
[----:B------:R-:W3:Y:S01]  /*0050*/  LDCU UR8, c[0x0][0x390] ;  /* 0x00007200ff0877ac */ /* 0x000ee20008000800 */
[----:B------:R-:W4:Y:S04]  /*0060*/  S2R R6, SR_TID.Z ;  /* 0x0000000000067919 */ /* 0x000f280000002300 */
[----:B------:R-:W0:Y:S01]  /*0070*/  S2UR UR5, SR_CTAID.Y ;  /* 0x00000000000579c3 */ /* 0x000e220000002600 */
[----:B------:R-:W5:Y:S07]  /*0080*/  LDCU UR9, c[0x0][0x3a0] ;  /* 0x00007400ff0977ac */ /* 0x000f6e0008000800 */
[----:B------:R-:W0:Y:S08]  /*0090*/  LDC R3, c[0x0][0x364] ;  /* 0x0000d900ff037b82 */ /* 0x000e300000000800 */
[----:B------:R-:W1:Y:S08]  /*00a0*/  S2UR UR4, SR_CTAID.X ;  /* 0x00000000000479c3 */ /* 0x000e700000002500 */
[----:B------:R-:W4:Y:S08]  /*00b0*/  S2UR UR6, SR_CTAID.Z ;  /* 0x00000000000679c3 */ /* 0x000f300000002700 */
[----:B------:R-:W4:Y:S01]  /*00c0*/  LDC R7, c[0x0][0x368] ;  /* 0x0000da00ff077b82 */ /* 0x000f220000000800 */
[----:B0-----:R-:W-:-:S05]  /*00d0*/  IMAD R4, R3, UR5, R4 ;  /* 0x0000000503047c24 */ /* 0x001fca000f8e0204 */
[----:B--2---:R-:W-:Y:S01]  /*00e0*/  ISETP.GE.AND P0, PT, R4, UR7, PT ;  /* 0x0000000704007c0c */ /* 0x004fe2000bf06270 */
[----:B-1----:R-:W-:-:S05]  /*00f0*/  IMAD R5, R0, UR4, R5 ;  /* 0x0000000400057c24 */ /* 0x002fca000f8e0205 */
[----:B---3--:R-:W-:Y:S01]  /*0100*/  ISETP.GE.OR P0, PT, R5, UR8, P0 ;  /* 0x0000000805007c0c */ /* 0x008fe20008706670 */
[----:B----4-:R-:W-:-:S05]  /*0110*/  IMAD R6, R7, UR6, R6 ;  /* 0x0000000607067c24 */ /* 0x010fca000f8e0206 */
[----:B-----5:R-:W-:-:S13]  /*0120*/  ISETP.GE.OR P0, PT, R6, UR9, P0 ;  /* 0x0000000906007c0c */ /* 0x020fda0008706670 */
[----:B------:R-:W-:Y:S05]  /*0130*/  @P0 EXIT ;  /* 0x000000000000094d */ /* 0x000fea0003800000 */
[----:B------:R-:W0:Y:S01]  /*0140*/  LDCU UR6, c[0x0][0x380] ;  /* 0x00007000ff0677ac */ /* 0x000e220008000800 */
[----:B------:R-:W-:Y:S01]  /*0150*/  IMAD.MOV.U32 R0, RZ, RZ, RZ ;  /* 0x000000ffff007224 */ /* 0x000fe200078e00ff */
[----:B------:R-:W1:Y:S01]  /*0160*/  LDCU.64 UR8, c[0x0][0x358] ;  /* 0x00006b00ff0877ac */ /* 0x000e620008000a00 */
[----:B0-----:R-:W-:-:S09]  /*0170*/  UISETP.GE.AND UP0, UPT, UR6, 0x1, UPT ;  /* 0x000000010600788c */ /* 0x001fd2000bf06270 */
[----:B-1----:R-:W-:Y:S05]  /*0180*/  BRA.U !UP0, `(.L_x_0) ;  /* 0x0000000108747547 */ /* 0x002fea000b800000 */
[----:B------:R-:W-:Y:S01]  /*0190*/  IMAD.MOV.U32 R0, RZ, RZ, RZ ;  /* 0x000000ffff007224 */ /* 0x000fe200078e00ff */
[----:B------:R-:W-:-:S06]  /*01a0*/  UMOV UR4, URZ ;  /* 0x000000ff00047c82 */ /* 0x000fcc0008000000 */
.L_x_2:
[----:B------:R-:W0:Y:S01]  /*01b0*/  LDC R3, c[0x0][0x384] ;  /* 0x0000e100ff037b82 */ /* 0x000e220000000800 */
[----:B------:R-:W1:Y:S01]  /*01c0*/  LDCU UR5, c[0x0][0x394] ;  /* 0x00007280ff0577ac */ /* 0x000e620008000800 */
[----:B------:R-:W2:Y:S06]  /*01d0*/  LDCU UR11, c[0x0][0x394] ;  /* 0x00007280ff0b77ac */ /* 0x000eac0008000800 */
[----:B------:R-:W3:Y:S01]  /*01e0*/  LDC R11, c[0x0][0x384] ;  /* 0x0000e100ff0b7b82 */ /* 0x000ee20000000800 */
[----:B------:R-:W4:Y:S01]  /*01f0*/  LDCU UR6, c[0x0][0x380] ;  /* 0x00007000ff0677ac */ /* 0x000f220008000800 */
[----:B------:R-:W0:Y:S02]  /*0200*/  LDCU UR10, c[0x0][0x398] ;  /* 0x00007300ff0a77ac */ /* 0x000e240008000800 */
[----:B0-----:R-:W-:-:S04]  /*0210*/  IMAD R10, R4, R3, UR4 ;  /* 0x00000004040a7e24 */ /* 0x001fc8000f8e0203 */
[----:B-1----:R-:W-:Y:S01]  /*0220*/  IMAD R7, R5, UR5, R10 ;  /* 0x0000000505077c24 */ /* 0x002fe2000f8e020a */
[----:B--2-4-:R-:W-:-:S06]  /*0230*/  UMOV UR5, URZ ;  /* 0x000000ff00057c82 */ /* 0x014fcc0008000000 */
.L_x_1:
[----:B---3--:R-:W-:-:S05]  /*0240*/  IMAD R2, R6, R11, UR5 ;  /* 0x0000000506027e24 */ /* 0x008fca000f8e020b */
[----:B------:R-:W-:-:S04]  /*0250*/  ISETP.GE.AND P0, PT, R2, UR10, PT ;  /* 0x0000000a02007c0c */ /* 0x000fc8000bf06270 */
[----:B------:R-:W-:-:S13]  /*0260*/  ISETP.GE.OR P0, PT, R10, UR11, P0 ;  /* 0x0000000b0a007c0c */ /* 0x000fda0008706670 */
[----:B------:R-:W0:Y:S01]  /*0270*/  @!P0 LDC.64 R8, c[0x0][0x3a8] ;  /* 0x0000ea00ff088b82 */ /* 0x000e220000000a00 */
[----:B------:R-:W-:-:S05]  /*0280*/  @!P0 IMAD R3, R7, UR10, R2 ;  /* 0x0000000a07038c24 */ /* 0x000fca000f8e0202 */
[----:B0-----:R-:W-:-:S04]  /*0290*/  @!P0 IADD3 R2, P1, PT, R3, R8, RZ ;  /* 0x0000000803028210 */ /* 0x001fc80007f3e0ff */
[----:B------:R-:W-:-:S06]  /*02a0*/  @!P0 LEA.HI.X.SX32 R3, R3, R9, 0x1, P1 ;  /* 0x0000000903038211 */ /* 0x000fcc00008f0eff */
[----:B------:R-:W2:Y:S01]  /*02b0*/  @!P0 LDG.E.U8 R3, desc[UR8][R2.64] ;  /* 0x0000000802038981 */ /* 0x000ea2000c1e1100 */
[----:B------:R-:W-:-:S04]  /*02c0*/  UIADD3 UR5, UPT, UPT, UR5, 0x1, URZ ;  /* 0x0000000105057890 */ /* 0x000fc8000fffe0ff */
[----:B------:R-:W-:-:S04]  /*02d0*/  ULOP3.LUT UR7, UR5, 0xff, URZ, 0xc0, !UPT ;  /* 0x000000ff05077892 */ /* 0x000fc8000f8ec0ff */
[----:B------:R-:W-:Y:S01]  /*02e0*/  UISETP.GE.U32.AND UP0, UPT, UR7, UR6, UPT ;  /* 0x000000060700728c */ /* 0x000fe2000bf06070 */
[----:B--2---:R-:W-:-:S08]  /*02f0*/  @!P0 IMAD.IADD R0, R0, 0x1, R3 ;  /* 0x0000000100008824 */ /* 0x004fd000078e0203 */
[----:B------:R-:W-:Y:S05]  /*0300*/  BRA.U !UP0, `(.L_x_1) ;  /* 0xfffffffd08cc7547 */ /* 0x000fea000b83ffff */
[----:B------:R-:W-:-:S04]  /*0310*/  UIADD3 UR4, UPT, UPT, UR4, 0x1, URZ ;  /* 0x0000000104047890 */ /* 0x000fc8000fffe0ff */
[----:B------:R-:W-:-:S04]  /*0320*/  ULOP3.LUT UR5, UR4, 0xff, URZ, 0xc0, !UPT ;  /* 0x000000ff04057892 */ /* 0x000fc8000f8ec0ff */
[----:B------:R-:W-:-:S09]  /*0330*/  UISETP.GE.U32.AND UP0, UPT, UR5, UR6, UPT ;  /* 0x000000060500728c */ /* 0x000fd2000bf06070 */
[----:B------:R-:W-:Y:S05]  /*0340*/  BRA.U !UP0, `(.L_x_2) ;  /* 0xfffffffd08987547 */ /* 0x000fea000b83ffff */
[----:B------:R-:W-:-:S07]  /*0350*/  I2FP.F32.S32 R0, R0 ;  /* 0x0000000000007245 */ /* 0x000fce0000201400 */
.L_x_0:
[----:B------:R-:W-:Y:S01]  /*0360*/  UIMAD UR4, UR6, UR6, URZ ;  /* 0x00000006060472a4 */ /* 0x000fe2000f8e02ff */
[----:B------:R-:W-:Y:S05]  /*0370*/  BSSY.RECONVERGENT B0, `(.L_x_3) ;  /* 0x000000f000007945 */ /* 0x000fea0003800200 */
[----:B------:R-:W-:-:S04]  /*0380*/  I2FP.F32.U32 R3, UR4 ;  /* 0x0000000400037c45 */ /* 0x000fc80008201000 */
[----:B------:R-:W0:Y:S01]  /*0390*/  MUFU.RCP R2, R3 ;  /* 0x0000000300027308 */ /* 0x000e220000001000 */
[----:B------:R-:W1:Y:S01]  /*03a0*/  LDCU UR4, c[0x0][0x38c] ;  /* 0x00007180ff0477ac */ /* 0x000e620008000800 */
[----:B0-----:R-:W-:Y:S01]  /*03b0*/  FFMA R7, -R3, R2, 1 ;  /* 0x3f80000003077423 */ /* 0x001fe20000000102 */
[----:B-1----:R-:W-:-:S03]  /*03c0*/  FMUL R0, R0, UR4 ;  /* 0x0000000400007c20 */ /* 0x002fc60008400000 */
[----:B------:R-:W-:Y:S02]  /*03d0*/  FFMA R7, R2, R7, R2 ;  /* 0x0000000702077223 */ /* 0x000fe40000000002 */
[----:B------:R-:W0:Y:S02]  /*03e0*/  FCHK P0, R0, R3 ;  /* 0x0000000300007302 */ /* 0x000e240000000000 */
[----:B------:R-:W-:-:S04]  /*03f0*/  FFMA R2, R0, R7, RZ ;  /* 0x0000000700027223 */ /* 0x000fc800000000ff */
[----:B------:R-:W-:-:S04]  /*0400*/  FFMA R8, -R3, R2, R0 ;  /* 0x0000000203087223 */ /* 0x000fc80000000100 */
[----:B------:R-:W-:Y:S01]  /*0410*/  FFMA R7, R7, R8, R2 ;  /* 0x0000000807077223 */ /* 0x000fe20000000002 */
[----:B0-----:R-:W-:Y:S06]  /*0420*/  @!P0 BRA `(.L_x_4) ;  /* 0x00000000000c8947 */ /* 0x001fec0003800000 */
[----:B------:R-:W-:-:S07]  /*0430*/  MOV R2, 0x450 ;  /* 0x0000045000027802 */ /* 0x000fce0000000f00 */
[----:B------:R-:W-:Y:S05]  /*0440*/  CALL.REL.NOINC `($__internal_1_$__cuda_sm3x_div_rn_noftz_f32_slowpath) ;  /* 0x0000000800507944 */ /* 0x000fea0003c00000 */
[----:B------:R-:W-:-:S07]  /*0450*/  IMAD.MOV.U32 R7, RZ, RZ, R0 ;  /* 0x000000ffff077224 */ /* 0x000fce00078e0000 */
.L_x_4:
[----:B------:R-:W-:Y:S05]  /*0460*/  BSYNC.RECONVERGENT B0 ;  /* 0x0000000000007941 */ /* 0x000fea0003800200 */
.L_x_3:
[----:B------:R-:W0:Y:S01]  /*0470*/  MUFU.RCP64H R3, 1.4142131805419921875 ;  /* 0x3ff6a09e00037908 */ /* 0x000e220000001800 */
[----:B------:R-:W-:Y:S01]  /*0480*/  IMAD.MOV.U32 R12, RZ, RZ, 0x667f3bcd ;  /* 0x667f3bcdff0c7424 */ /* 0x000fe200078e00ff */
[----:B------:R-:W1:Y:S01]  /*0490*/  LDCU UR4, c[0x0][0x388] ;  /* 0x00007100ff0477ac */ /* 0x000e620008000800 */
[----:B------:R-:W-:Y:S01]  /*04a0*/  IMAD.MOV.U32 R13, RZ, RZ, 0x3ff6a09e ;  /* 0x3ff6a09eff0d7424 */ /* 0x000fe200078e00ff */
[----:B------:R-:W-:Y:S01]  /*04b0*/  BSSY.RECONVERGENT B0, `(.L_x_5) ;  /* 0x0000014000007945 */ /* 0x000fe20003800200 */
[----:B------:R-:W-:-:S06]  /*04c0*/  IMAD.MOV.U32 R2, RZ, RZ, 0x1 ;  /* 0x00000001ff027424 */ /* 0x000fcc00078e00ff */
[----:B0-----:R-:W-:Y:S01]  /*04d0*/  DFMA R8, R2, -R12, 1 ;  /* 0x3ff000000208742b */ /* 0x001fe2000000080c */
[----:B-1----:R-:W-:-:S07]  /*04e0*/  FADD R7, R7, UR4 ;  /* 0x0000000407077e21 */ /* 0x002fce0008000000 */
[----:B------:R-:W-:-:S08]  /*04f0*/  DFMA R8, R8, R8, R8 ;  /* 0x000000080808722b */ /* 0x000fd00000000008 */
[----:B------:R-:W-:Y:S02]  /*0500*/  DFMA R2, R2, R8, R2 ;  /* 0x000000080202722b */ /* 0x000fe40000000002 */
[----:B------:R-:W0:Y:S06]  /*0510*/  F2F.F64.F32 R8, R7 ;  /* 0x0000000700087310 */ /* 0x000e2c0000201800 */
[----:B------:R-:W-:-:S08]  /*0520*/  DFMA R10, R2, -R12, 1 ;  /* 0x3ff00000020a742b */ /* 0x000fd0000000080c */
[----:B------:R-:W-:Y:S01]  /*0530*/  DFMA R2, R2, R10, R2 ;  /* 0x0000000a0202722b */ /* 0x000fe20000000002 */
[----:B0-----:R-:W-:-:S07]  /*0540*/  FSETP.GEU.AND P1, PT, |R9|, 6.5827683646048100446e-37, PT ;  /* 0x036000000900780b */ /* 0x001fce0003f2e200 */
[----:B------:R-:W-:-:S08]  /*0550*/  DMUL R10, R8, R2 ;  /* 0x00000002080a7228 */ /* 0x000fd00000000000 */
[----:B------:R-:W-:-:S08]  /*0560*/  DFMA R12, R10, -R12, R8 ;  /* 0x8000000c0a0c722b */ /* 0x000fd00000000008 */
[----:B------:R-:W-:-:S10]  /*0570*/  DFMA R2, R2, R12, R10 ;  /* 0x0000000c0202722b */ /* 0x000fd4000000000a */
[----:B------:R-:W-:-:S05]  /*0580*/  FFMA R0, RZ, 1.9267766475677490234, R3 ;  /* 0x3ff6a09eff007823 */ /* 0x000fca0000000003 */
[----:B------:R-:W-:-:S13]  /*0590*/  FSETP.GT.AND P0, PT, |R0|, 1.469367938527859385e-39, PT ;  /* 0x001000000000780b */ /* 0x000fda0003f04200 */
[----:B------:R-:W-:Y:S05]  /*05a0*/  @P0 BRA P1, `(.L_x_6) ;  /* 0x0000000000100947 */ /* 0x000fea0000800000 */
[----:B------:R-:W-:-:S07]  /*05b0*/  MOV R0, 0x5d0 ;  /* 0x000005d000007802 */ /* 0x000fce0000000f00 */
[----:B------:R-:W-:Y:S05]  /*05c0*/  CALL.REL.NOINC `($__internal_0_$__cuda_sm20_div_rn_f64_full) ;  /* 0x0000000000b47944 */ /* 0x000fea0003c00000 */
[----:B------:R-:W-:Y:S02]  /*05d0*/  IMAD.MOV.U32 R2, RZ, RZ, R14 ;  /* 0x000000ffff027224 */ /* 0x000fe400078e000e */
[----:B------:R-:W-:-:S07]  /*05e0*/  IMAD.MOV.U32 R3, RZ, RZ, R15 ;  /* 0x000000ffff037224 */ /* 0x000fce00078e000f */
.L_x_6:
[----:B------:R-:W-:Y:S05]  /*05f0*/  BSYNC.RECONVERGENT B0 ;  /* 0x0000000000007941 */ /* 0x000fea0003800200 */
.L_x_5:
[----:B------:R-:W0:Y:S01]  /*0600*/  F2F.F32.F64 R2, R2 ;  /* 0x0000000200027310 */ /* 0x000e220000301000 */
[----:B------:R-:W-:Y:S01]  /*0610*/  IMAD.MOV.U32 R0, RZ, RZ, 0x38eb4c3a ;  /* 0x38eb4c3aff007424 */ /* 0x000fe200078e00ff */
[----:B------:R-:W-:Y:S01]  /*0620*/  DMUL R8, R8, 0.5 ;  /* 0x3fe0000008087828 */ /* 0x000fe20000000000 */
[----:B------:R-:W-:Y:S01]  /*0630*/  IMAD.MOV.U32 R10, RZ, RZ, 0x3aae005b ;  /* 0x3aae005bff0a7424 */ /* 0x000fe200078e00ff */
[----:B------:R-:W1:Y:S01]  /*0640*/  LDCU UR4, c[0x0][0x39c] ;  /* 0x00007380ff0477ac */ /* 0x000e620008000800 */
[----:B------:R-:W-:Y:S02]  /*0650*/  IMAD.MOV.U32 R11, RZ, RZ, 0x3c09919f ;  /* 0x3c09919fff0b7424 */ /* 0x000fe400078e00ff */
[----:B------:R-:W-:Y:S01]  /*0660*/  IMAD.MOV.U32 R12, RZ, RZ, 0x3d24d99a ;  /* 0x3d24d99aff0c7424 */ /* 0x000fe200078e00ff */
[----:B------:R-:W2:Y:S01]  /*0670*/  LDCU UR5, c[0x0][0x3a0] ;  /* 0x00007400ff0577ac */ /* 0x000ea20008000800 */
[C---:B0-----:R-:W-:Y:S01]  /*0680*/  FMUL R7, R2.reuse, R2 ;  /* 0x0000000202077220 */ /* 0x041fe20000400000 */
[----:B------:R-:W-:-:S04]  /*0690*/  FSETP.GE.AND P0, PT, |R2|, 1.0029599666595458984, PT ;  /* 0x3f8060fe0200780b */ /* 0x000fc80003f06200 */
[----:B------:R-:W-:Y:S02]  /*06a0*/  FSEL R7, |R2|, R7, P0 ;  /* 0x0000000702077208 */ /* 0x000fe40000000200 */
[----:B------:R-:W-:Y:S01]  /*06b0*/  FSEL R0, R0, 8.4834944573231041431e-05, P0 ;  /* 0x38b1e96a00007808 */ /* 0x000fe20000000000 */
[----:B-1----:R-:W-:Y:S01]  /*06c0*/  IMAD R5, R5, UR4, R4 ;  /* 0x0000000405057c24 */ /* 0x002fe2000f8e0204 */
[----:B------:R-:W-:Y:S02]  /*06d0*/  FSEL R10, -R10, -0.00082130916416645050049, P0 ;  /* 0xba574d200a0a7808 */ /* 0x000fe40000000100 */
[----:B------:R-:W-:Y:S01]  /*06e0*/  FSEL R11, R11, 0.0052134888246655464172, P0 ;  /* 0x3baad5ea0b0b7808 */ /* 0x000fe20000000000 */
[----:B--2---:R-:W-:Y:S01]  /*06f0*/  IMAD R5, R5, UR5, R6 ;  /* 0x0000000505057c24 */ /* 0x004fe2000f8e0206 */
[----:B------:R-:W-:Y:S01]  /*0700*/  FSEL R3, -R12, -0.026868773624300956726, P0 ;  /* 0xbcdc1be70c037808 */ /* 0x000fe20000000100 */
[----:B------:R-:W-:Y:S01]  /*0710*/  FFMA R0, R7, R0, R10 ;  /* 0x0000000007007223 */ /* 0x000fe2000000000a */
[----:B------:R-:W-:-:S02]  /*0720*/  IMAD.MOV.U32 R10, RZ, RZ, 0x3e235519 ;  /* 0x3e235519ff0a7424 */ /* 0x000fc400078e00ff */
[----:B------:R-:W-:Y:S02]  /*0730*/  IMAD.MOV.U32 R12, RZ, RZ, 0x3f69b4f9 ;  /* 0x3f69b4f9ff0c7424 */ /* 0x000fe400078e00ff */
[C---:B------:R-:W-:Y:S01]  /*0740*/  FFMA R0, R7.reuse, R0, R11 ;  /* 0x0000000007007223 */ /* 0x040fe2000000000b */
[----:B------:R-:W-:Y:S01]  /*0750*/  FSEL R11, R10, 0.11284004896879196167, P0 ;  /* 0x3de718af0a0b7808 */ /* 0x000fe20000000000 */
[----:B------:R-:W-:Y:S02]  /*0760*/  IMAD.MOV.U32 R10, RZ, RZ, 0x3f210a14 ;  /* 0x3f210a14ff0a7424 */ /* 0x000fe400078e00ff */
[----:B------:R-:W-:Y:S01]  /*0770*/  FFMA R0, R7, R0, R3 ;  /* 0x0000000007007223 */ /* 0x000fe20000000003 */
[----:B------:R-:W-:-:S03]  /*0780*/  FSEL R3, R12, -0.37612664699554443359, P0 ;  /* 0xbec093ac0c037808 */ /* 0x000fc60000000000 */
[----:B------:R-:W-:Y:S01]  /*0790*/  FFMA R0, R7, R0, R11 ;  /* 0x0000000007007223 */ /* 0x000fe2000000000b */
[----:B------:R-:W-:-:S03]  /*07a0*/  FSEL R11, R10, 0.12837915122509002686, P0 ;  /* 0x3e0375d30a0b7808 */ /* 0x000fc60000000000 */
[C---:B------:R-:W-:Y:S01]  /*07b0*/  FFMA R0, R7.reuse, R0, R3 ;  /* 0x0000000007007223 */ /* 0x040fe20000000003 */
[----:B------:R-:W-:-:S03]  /*07c0*/  FSEL R3, -R7, R2, P0 ;  /* 0x0000000207037208 */ /* 0x000fc60000000100 */
[----:B------:R-:W-:Y:S02]  /*07d0*/  FFMA R0, R7, R0, R11 ;  /* 0x0000000007007223 */ /* 0x000fe4000000000b */
[----:B------:R-:W0:Y:S02]  /*07e0*/  LDC.64 R10, c[0x0][0x3b0] ;  /* 0x0000ec00ff0a7b82 */ /* 0x000e240000000a00 */
[----:B------:R-:W-:-:S04]  /*07f0*/  FFMA R0, R0, R3, R3 ;  /* 0x0000000300007223 */ /* 0x000fc80000000003 */
[----:B------:R-:W1:Y:S02]  /*0800*/  @P0 MUFU.EX2 R3, R0 ;  /* 0x0000000000030308 */ /* 0x000e640000000800 */
[----:B-1----:R-:W-:Y:S01]  /*0810*/  @P0 FADD R3, -R3, 1 ;  /* 0x3f80000003030421 */ /* 0x002fe20000000100 */
[----:B0-----:R-:W-:-:S04]  /*0820*/  IMAD.WIDE R4, R5, 0x4, R10 ;  /* 0x0000000405047825 */ /* 0x001fc800078e020a */
[----:B------:R-:W-:-:S04]  /*0830*/  @P0 LOP3.LUT R0, R3, 0x80000000, R2, 0xb8, !PT ;  /* 0x8000000003000812 */ /* 0x000fc800078eb802 */
[----:B------:R-:W0:Y:S02]  /*0840*/  F2F.F64.F32 R2, R0 ;  /* 0x0000000000027310 */ /* 0x000e240000201800 */
[----:B0-----:R-:W-:-:S08]  /*0850*/  DADD R2, R2, 1 ;  /* 0x3ff0000002027429 */ /* 0x001fd00000000000 */
[----:B------:R-:W-:-:S10]  /*0860*/  DMUL R2, R2, R8 ;  /* 0x0000000802027228 */ /* 0x000fd40000000000 */
[----:B------:R-:W0:Y:S02]  /*0870*/  F2F.F32.F64 R3, R2 ;  /* 0x0000000200037310 */ /* 0x000e240000301000 */
[----:B0-----:R-:W-:Y:S01]  /*0880*/  STG.E desc[UR8][R4.64], R3 ;  /* 0x0000000304007986 */ /* 0x001fe2000c101908 */
[----:B------:R-:W-:Y:S05]  /*0890*/  EXIT ;  /* 0x000000000000794d */ /* 0x000fea0003800000 */
        .weak           $__internal_0_$__cuda_sm20_div_rn_f64_full
        .type           $__internal_0_$__cuda_sm20_div_rn_f64_full,@function
        .size           $__internal_0_$__cuda_sm20_div_rn_f64_full,($__internal_1_$__cuda_sm3x_div_rn_noftz_f32_slowpath - $__internal_0_$__cuda_sm20_div_rn_f64_full)
$__internal_0_$__cuda_sm20_div_rn_f64_full:
[----:B------:R-:W-:Y:S01]  /*08a0*/  IMAD.MOV.U32 R3, RZ, RZ, 0x3ff6a09e ;  /* 0x3ff6a09eff037424 */ /* 0x000fe200078e00ff */
[C---:B------:R-:W-:Y:S01]  /*08b0*/  FSETP.GEU.AND P1, PT, |R9|.reuse, 1.469367938527859385e-39, PT ;  /* 0x001000000900780b */ /* 0x040fe20003f2e200 */
[----:B------:R-:W-:Y:S01]  /*08c0*/  IMAD.MOV.U32 R2, RZ, RZ, 0x667f3bcd ;  /* 0x667f3bcdff027424 */ /* 0x000fe200078e00ff */
[----:B------:R-:W-:Y:S01]  /*08d0*/  LOP3.LUT R7, R9, 0x7ff00000, RZ, 0xc0, !PT ;  /* 0x7ff0000009077812 */ /* 0x000fe200078ec0ff */
[----:B------:R-:W0:Y:S01]  /*08e0*/  MUFU.RCP64H R13, R3 ;  /* 0x00000003000d7308 */ /* 0x000e220000001800 */
[----:B------:R-:W-:Y:S01]  /*08f0*/  IMAD.MOV.U32 R12, RZ, RZ, 0x1 ;  /* 0x00000001ff0c7424 */ /* 0x000fe200078e00ff */
[----:B------:R-:W-:Y:S01]  /*0900*/  BSSY.RECONVERGENT B1, `(.L_x_7) ;  /* 0x0000045000017945 */ /* 0x000fe20003800200 */
[----:B------:R-:W-:Y:S01]  /*0910*/  IMAD.MOV.U32 R15, RZ, RZ, 0x1ca00000 ;  /* 0x1ca00000ff0f7424 */ /* 0x000fe200078e00ff */
[----:B------:R-:W-:Y:S01]  /*0920*/  ISETP.GE.U32.AND P0, PT, R7, 0x3ff00000, PT ;  /* 0x3ff000000700780c */ /* 0x000fe20003f06070 */
[----:B------:R-:W-:Y:S02]  /*0930*/  IMAD.MOV.U32 R20, RZ, RZ, R7 ;  /* 0x000000ffff147224 */ /* 0x000fe400078e0007 */
[----:B------:R-:W-:Y:S01]  /*0940*/  IMAD.MOV.U32 R21, RZ, RZ, 0x3ff00000 ;  /* 0x3ff00000ff157424 */ /* 0x000fe200078e00ff */
[----:B------:R-:W-:-:S03]  /*0950*/  SEL R15, R15, 0x63400000, !P0 ;  /* 0x634000000f0f7807 */ /* 0x000fc60004000000 */
[----:B------:R-:W-:Y:S01]  /*0960*/  VIADD R22, R21, 0xffffffff ;  /* 0xffffffff15167836 */ /* 0x000fe20000000000 */
[----:B------:R-:W-:-:S04]  /*0970*/  @!P1 LOP3.LUT R16, R15, 0x80000000, R9, 0xf8, !PT ;  /* 0x800000000f109812 */ /* 0x000fc800078ef809 */
[----:B------:R-:W-:Y:S01]  /*0980*/  @!P1 LOP3.LUT R17, R16, 0x100000, RZ, 0xfc, !PT ;  /* 0x0010000010119812 */ /* 0x000fe200078efcff */
[----:B0-----:R-:W-:Y:S01]  /*0990*/  DFMA R10, R12, -R2, 1 ;  /* 0x3ff000000c0a742b */ /* 0x001fe20000000802 */
[----:B------:R-:W-:-:S07]  /*09a0*/  @!P1 IMAD.MOV.U32 R16, RZ, RZ, RZ ;  /* 0x000000ffff109224 */ /* 0x000fce00078e00ff */
[----:B------:R-:W-:-:S08]  /*09b0*/  DFMA R10, R10, R10, R10 ;  /* 0x0000000a0a0a722b */ /* 0x000fd0000000000a */
[----:B------:R-:W-:Y:S01]  /*09c0*/  DFMA R12, R12, R10, R12 ;  /* 0x0000000a0c0c722b */ /* 0x000fe2000000000c */
[----:B------:R-:W-:Y:S01]  /*09d0*/  LOP3.LUT R11, R15, 0x800fffff, R9, 0xf8, !PT ;  /* 0x800fffff0f0b7812 */ /* 0x000fe200078ef809 */
[----:B------:R-:W-:-:S06]  /*09e0*/  IMAD.MOV.U32 R10, RZ, RZ, R8 ;  /* 0x000000ffff0a7224 */ /* 0x000fcc00078e0008 */
[----:B------:R-:W-:Y:S02]  /*09f0*/  DFMA R18, R12, -R2, 1 ;  /* 0x3ff000000c12742b */ /* 0x000fe40000000802 */
[----:B------:R-:W-:-:S06]  /*0a00*/  @!P1 DFMA R10, R10, 2, -R16 ;  /* 0x400000000a0a982b */ /* 0x000fcc0000000810 */
[----:B------:R-:W-:-:S04]  /*0a10*/  DFMA R12, R12, R18, R12 ;  /* 0x000000120c0c722b */ /* 0x000fc8000000000c */
[----:B------:R-:W-:-:S04]  /*0a20*/  @!P1 LOP3.LUT R20, R11, 0x7ff00000, RZ, 0xc0, !PT ;  /* 0x7ff000000b149812 */ /* 0x000fc800078ec0ff */
[----:B------:R-:W-:Y:S01]  /*0a30*/  DMUL R16, R12, R10 ;  /* 0x0000000a0c107228 */ /* 0x000fe20000000000 */
[----:B------:R-:W-:-:S05]  /*0a40*/  VIADD R14, R20, 0xffffffff ;  /* 0xffffffff140e7836 */ /* 0x000fca0000000000 */
[----:B------:R-:W-:Y:S02]  /*0a50*/  ISETP.GT.U32.AND P0, PT, R14, 0x7feffffe, PT ;  /* 0x7feffffe0e00780c */ /* 0x000fe40003f04070 */
[----:B------:R-:W-:Y:S02]  /*0a60*/  DFMA R18, R16, -R2, R10 ;  /* 0x800000021012722b */ /* 0x000fe4000000000a */
[----:B------:R-:W-:-:S06]  /*0a70*/  ISETP.GT.U32.OR P0, PT, R22, 0x7feffffe, P0 ;  /* 0x7feffffe1600780c */ /* 0x000fcc0000704470 */
[----:B------:R-:W-:-:S07]  /*0a80*/  DFMA R12, R12, R18, R16 ;  /* 0x000000120c0c722b */ /* 0x000fce0000000010 */
[----:B------:R-:W-:Y:S05]  /*0a90*/  @P0 BRA `(.L_x_8) ;  /* 0x0000000000680947 */ /* 0x000fea0003800000 */
[----:B------:R-:W-:Y:S02]  /*0aa0*/  IMAD.MOV.U32 R14, RZ, RZ, 0x3ff00000 ;  /* 0x3ff00000ff0e7424 */ /* 0x000fe400078e00ff */
[----:B------:R-:W-:-:S03]  /*0ab0*/  IMAD.MOV.U32 R16, RZ, RZ, RZ ;  /* 0x000000ffff107224 */ /* 0x000fc600078e00ff */
[----:B------:R-:W-:-:S04]  /*0ac0*/  VIADDMNMX R7, R7, -R14, 0xb9600000, !PT ;  /* 0xb960000007077446 */ /* 0x000fc8000780090e */
[----:B------:R-:W-:-:S05]  /*0ad0*/  VIMNMX R14, PT, PT, R7, 0x46a00000, PT ;  /* 0x46a00000070e7848 */ /* 0x000fca0003fe0100 */
[----:B------:R-:W-:-:S04]  /*0ae0*/  IMAD.IADD R18, R14, 0x1, -R15 ;  /* 0x000000010e127824 */ /* 0x000fc800078e0a0f */
[----:B------:R-:W-:-:S06]  /*0af0*/  VIADD R17, R18, 0x7fe00000 ;  /* 0x7fe0000012117836 */ /* 0x000fcc0000000000 */
[----:B------:R-:W-:-:S10]  /*0b00*/  DMUL R14, R12, R16 ;  /* 0x000000100c0e7228 */ /* 0x000fd40000000000 */
[----:B------:R-:W-:-:S13]  /*0b10*/  FSETP.GTU.AND P0, PT, |R15|, 1.469367938527859385e-39, PT ;  /* 0x001000000f00780b */ /* 0x000fda0003f0c200 */
[----:B------:R-:W-:Y:S05]  /*0b20*/  @P0 BRA `(.L_x_9) ;  /* 0x0000000000880947 */ /* 0x000fea0003800000 */
[----:B------:R-:W-:Y:S01]  /*0b30*/  DFMA R2, R12, -R2, R10 ;  /* 0x800000020c02722b */ /* 0x000fe2000000000a */
[----:B------:R-:W-:-:S09]  /*0b40*/  IMAD.MOV.U32 R16, RZ, RZ, RZ ;  /* 0x000000ffff107224 */ /* 0x000fd200078e00ff */
[C---:B------:R-:W-:Y:S02]  /*0b50*/  FSETP.NEU.AND P0, PT, R3.reuse, RZ, PT ;  /* 0x000000ff0300720b */ /* 0x040fe40003f0d000 */
[----:B------:R-:W-:-:S04]  /*0b60*/  LOP3.LUT R2, R3, 0x3ff6a09e, RZ, 0x3c, !PT ;  /* 0x3ff6a09e03027812 */ /* 0x000fc800078e3cff */
[----:B------:R-:W-:-:S04]  /*0b70*/  LOP3.LUT R7, R2, 0x80000000, RZ, 0xc0, !PT ;  /* 0x8000000002077812 */ /* 0x000fc800078ec0ff */
[----:B------:R-:W-:-:S03]  /*0b80*/  LOP3.LUT R17, R7, R17, RZ, 0xfc, !PT ;  /* 0x0000001107117212 */ /* 0x000fc600078efcff */
[----:B------:R-:W-:Y:S05]  /*0b90*/  @!P0 BRA `(.L_x_9) ;  /* 0x00000000006c8947 */ /* 0x000fea0003800000 */
[----:B------:R-:W-:Y:S02]  /*0ba0*/  IMAD.MOV R3, RZ, RZ, -R18 ;  /* 0x000000ffff037224 */ /* 0x000fe400078e0a12 */
[----:B------:R-:W-:-:S06]  /*0bb0*/  IMAD.MOV.U32 R2, RZ, RZ, RZ ;  /* 0x000000ffff027224 */ /* 0x000fcc00078e00ff */
[----:B------:R-:W-:Y:S02]  /*0bc0*/  DFMA R2, R14, -R2, R12 ;  /* 0x800000020e02722b */ /* 0x000fe4000000000c */
[----:B------:R-:W-:-:S04]  /*0bd0*/  DMUL.RP R12, R12, R16 ;  /* 0x000000100c0c7228 */ /* 0x000fc80000008000 */
[----:B------:R-:W-:-:S04]  /*0be0*/  IADD3 R2, PT, PT, -R18, -0x43300000, RZ ;  /* 0xbcd0000012027810 */ /* 0x000fc80007ffe1ff */
[----:B------:R-:W-:Y:S02]  /*0bf0*/  FSETP.NEU.AND P0, PT, |R3|, R2, PT ;  /* 0x000000020300720b */ /* 0x000fe40003f0d200 */
[----:B------:R-:W-:Y:S02]  /*0c00*/  LOP3.LUT R7, R13, R7, RZ, 0x3c, !PT ;  /* 0x000000070d077212 */ /* 0x000fe400078e3cff */
[----:B------:R-:W-:Y:S02]  /*0c10*/  FSEL R14, R12, R14, !P0 ;  /* 0x0000000e0c0e7208 */ /* 0x000fe40004000000 */
[----:B------:R-:W-:Y:S01]  /*0c20*/  FSEL R15, R7, R15, !P0 ;  /* 0x0000000f070f7208 */ /* 0x000fe20004000000 */
[----:B------:R-:W-:Y:S06]  /*0c30*/  BRA `(.L_x_9) ;  /* 0x0000000000447947 */ /* 0x000fec0003800000 */
.L_x_8:
[----:B------:R-:W-:-:S14]  /*0c40*/  DSETP.NAN.AND P0, PT, R8, R8, PT ;  /* 0x000000080800722a */ /* 0x000fdc0003f08000 */
[----:B------:R-:W-:Y:S05]  /*0c50*/  @P0 BRA `(.L_x_10) ;  /* 0x0000000000340947 */ /* 0x000fea0003800000 */
[----:B------:R-:W-:Y:S01]  /*0c60*/  ISETP.NE.AND P0, PT, R20, R21, PT ;  /* 0x000000151400720c */ /* 0x000fe20003f05270 */
[----:B------:R-:W-:Y:S02]  /*0c70*/  IMAD.MOV.U32 R14, RZ, RZ, 0x0 ;  /* 0x00000000ff0e7424 */ /* 0x000fe400078e00ff */
[----:B------:R-:W-:-:S10]  /*0c80*/  IMAD.MOV.U32 R15, RZ, RZ, -0x80000 ;  /* 0xfff80000ff0f7424 */ /* 0x000fd400078e00ff */
[----:B------:R-:W-:Y:S05]  /*0c90*/  @!P0 BRA `(.L_x_9) ;  /* 0x00000000002c8947 */ /* 0x000fea0003800000 */
[----:B------:R-:W-:Y:S02]  /*0ca0*/  ISETP.NE.AND P0, PT, R20, 0x7ff00000, PT ;  /* 0x7ff000001400780c */ /* 0x000fe40003f05270 */
[----:B------:R-:W-:Y:S02]  /*0cb0*/  LOP3.LUT R2, R9, 0x3ff6a09e, RZ, 0x3c, !PT ;  /* 0x3ff6a09e09027812 */ /* 0x000fe400078e3cff */
[----:B------:R-:W-:Y:S02]  /*0cc0*/  ISETP.EQ.OR P0, PT, R21, RZ, !P0 ;  /* 0x000000ff1500720c */ /* 0x000fe40004702670 */
[----:B------:R-:W-:-:S11]  /*0cd0*/  LOP3.LUT R15, R2, 0x80000000, RZ, 0xc0, !PT ;  /* 0x80000000020f7812 */ /* 0x000fd600078ec0ff */
[----:B------:R-:W-:Y:S01]  /*0ce0*/  @P0 LOP3.LUT R2, R15, 0x7ff00000, RZ, 0xfc, !PT ;  /* 0x7ff000000f020812 */ /* 0x000fe200078efcff */
[----:B------:R-:W-:Y:S02]  /*0cf0*/  @!P0 IMAD.MOV.U32 R14, RZ, RZ, RZ ;  /* 0x000000ffff0e8224 */ /* 0x000fe400078e00ff */
[----:B------:R-:W-:Y:S02]  /*0d00*/  @P0 IMAD.MOV.U32 R14, RZ, RZ, RZ ;  /* 0x000000ffff0e0224 */ /* 0x000fe400078e00ff */
[----:B------:R-:W-:Y:S01]  /*0d10*/  @P0 IMAD.MOV.U32 R15, RZ, RZ, R2 ;  /* 0x000000ffff0f0224 */ /* 0x000fe200078e0002 */
[----:B------:R-:W-:Y:S06]  /*0d20*/  BRA `(.L_x_9) ;  /* 0x0000000000087947 */ /* 0x000fec0003800000 */
.L_x_10:
[----:B------:R-:W-:Y:S01]  /*0d30*/  LOP3.LUT R15, R9, 0x80000, RZ, 0xfc, !PT ;  /* 0x00080000090f7812 */ /* 0x000fe200078efcff */
[----:B------:R-:W-:-:S07]  /*0d40*/  IMAD.MOV.U32 R14, RZ, RZ, R8 ;  /* 0x000000ffff0e7224 */ /* 0x000fce00078e0008 */
.L_x_9:
[----:B------:R-:W-:Y:S05]  /*0d50*/  BSYNC.RECONVERGENT B1 ;  /* 0x0000000000017941 */ /* 0x000fea0003800200 */
.L_x_7:
[----:B------:R-:W-:Y:S02]  /*0d60*/  IMAD.MOV.U32 R2, RZ, RZ, R0 ;  /* 0x000000ffff027224 */ /* 0x000fe400078e0000 */
[----:B------:R-:W-:-:S04]  /*0d70*/  IMAD.MOV.U32 R3, RZ, RZ, 0x0 ;  /* 0x00000000ff037424 */ /* 0x000fc800078e00ff */
[----:B------:R-:W-:Y:S05]  /*0d80*/  RET.REL.NODEC R2 `(_Z22avgpool2d_gelu_dequantiiffiiiiiPhPf) ;  /* 0xfffffff0029c7950 */ /* 0x000fea0003c3ffff */
        .weak           $__internal_1_$__cuda_sm3x_div_rn_noftz_f32_slowpath
        .type           $__internal_1_$__cuda_sm3x_div_rn_noftz_f32_slowpath,@function
        .size           $__internal_1_$__cuda_sm3x_div_rn_noftz_f32_slowpath,(.L_x_24 - $__internal_1_$__cuda_sm3x_div_rn_noftz_f32_slowpath)
$__internal_1_$__cuda_sm3x_div_rn_noftz_f32_slowpath:
[--C-:B------:R-:W-:Y:S01]  /*0d90*/  SHF.R.U32.HI R8, RZ, 0x17, R3.reuse ;  /* 0x00000017ff087819 */ /* 0x100fe20000011603 */
[----:B------:R-:W-:Y:S01]  /*0da0*/  BSSY.RECONVERGENT B1, `(.L_x_11) ;  /* 0x0000064000017945 */ /* 0x000fe20003800200 */
[--C-:B------:R-:W-:Y:S01]  /*0db0*/  SHF.R.U32.HI R7, RZ, 0x17, R0.reuse ;  /* 0x00000017ff077819 */ /* 0x100fe20000011600 */
[----:B------:R-:W-:Y:S01]  /*0dc0*/  IMAD.MOV.U32 R9, RZ, RZ, R0 ;  /* 0x000000ffff097224 */ /* 0x000fe200078e0000 */
[----:B------:R-:W-:Y:S01]  /*0dd0*/  LOP3.LUT R8, R8, 0xff, RZ, 0xc0, !PT ;  /* 0x000000ff08087812 */ /* 0x000fe200078ec0ff */
[----:B------:R-:W-:Y:S01]  /*0de0*/  IMAD.MOV.U32 R10, RZ, RZ, R3 ;  /* 0x000000ffff0a7224 */ /* 0x000fe200078e0003 */
[----:B------:R-:W-:-:S03]  /*0df0*/  LOP3.LUT R12, R7, 0xff, RZ, 0xc0, !PT ;  /* 0x000000ff070c7812 */ /* 0x000fc600078ec0ff */
[----:B------:R-:W-:Y:S02]  /*0e00*/  VIADD R11, R8, 0xffffffff ;  /* 0xffffffff080b7836 */ /* 0x000fe40000000000 */
[----:B------:R-:W-:-:S03]  /*0e10*/  VIADD R13, R12, 0xffffffff ;  /* 0xffffffff0c0d7836 */ /* 0x000fc60000000000 */
[----:B------:R-:W-:-:S04]  /*0e20*/  ISETP.GT.U32.AND P0, PT, R11, 0xfd, PT ;  /* 0x000000fd0b00780c */ /* 0x000fc80003f04070 */
[----:B------:R-:W-:-:S13]  /*0e30*/  ISETP.GT.U32.OR P0, PT, R13, 0xfd, P0 ;  /* 0x000000fd0d00780c */ /* 0x000fda0000704470 */
[----:B------:R-:W-:Y:S01]  /*0e40*/  @!P0 IMAD.MOV.U32 R7, RZ, RZ, RZ ;  /* 0x000000ffff078224 */ /* 0x000fe200078e00ff */
[----:B------:R-:W-:Y:S06]  /*0e50*/  @!P0 BRA `(.L_x_12) ;  /* 0x00000000005c8947 */ /* 0x000fec0003800000 */
[----:B------:R-:W-:Y:S02]  /*0e60*/  FSETP.GTU.FTZ.AND P0, PT, |R0|, +INF , PT ;  /* 0x7f8000000000780b */ /* 0x000fe40003f1c200 */
[----:B------:R-:W-:-:S04]  /*0e70*/  FSETP.GTU.FTZ.AND P1, PT, |R3|, +INF , PT ;  /* 0x7f8000000300780b */ /* 0x000fc80003f3c200 */
[----:B------:R-:W-:-:S13]  /*0e80*/  PLOP3.LUT P0, PT, P0, P1, PT, 0xf8, 0x8f ;  /* 0x00000000008f781c */ /* 0x000fda0000703f70 */
[----:B------:R-:W-:Y:S05]  /*0e90*/  @P0 BRA `(.L_x_13) ;  /* 0x00000004004c0947 */ /* 0x000fea0003800000 */
[----:B------:R-:W-:-:S13]  /*0ea0*/  LOP3.LUT P0, RZ, R10, 0x7fffffff, R9, 0xc8, !PT ;  /* 0x7fffffff0aff7812 */ /* 0x000fda000780c809 */
[----:B------:R-:W-:Y:S05]  /*0eb0*/  @!P0 BRA `(.L_x_14) ;  /* 0x00000004003c8947 */ /* 0x000fea0003800000 */
[C---:B------:R-:W-:Y:S02]  /*0ec0*/  FSETP.NEU.FTZ.AND P2, PT, |R0|.reuse, +INF , PT ;  /* 0x7f8000000000780b */ /* 0x040fe40003f5d200 */
[----:B------:R-:W-:Y:S02]  /*0ed0*/  FSETP.NEU.FTZ.AND P1, PT, |R3|, +INF , PT ;  /* 0x7f8000000300780b */ /* 0x000fe40003f3d200 */
[----:B------:R-:W-:-:S11]  /*0ee0*/  FSETP.NEU.FTZ.AND P0, PT, |R0|, +INF , PT ;  /* 0x7f8000000000780b */ /* 0x000fd60003f1d200 */
[----:B------:R-:W-:Y:S05]  /*0ef0*/  @!P1 BRA !P2, `(.L_x_14) ;  /* 0x00000004002c9947 */ /* 0x000fea0005000000 */
[----:B------:R-:W-:-:S04]  /*0f00*/  LOP3.LUT P2, RZ, R9, 0x7fffffff, RZ, 0xc0, !PT ;  /* 0x7fffffff09ff7812 */ /* 0x000fc8000784c0ff */
[----:B------:R-:W-:-:S13]  /*0f10*/  PLOP3.LUT P1, PT, P1, P2, PT, 0x2f, 0xf2 ;  /* 0x0000000000f2781c */ /* 0x000fda0000f24577 */
[----:B------:R-:W-:Y:S05]  /*0f20*/  @P1 BRA `(.L_x_15) ;  /* 0x0000000400181947 */ /* 0x000fea0003800000 */
[----:B------:R-:W-:-:S04]  /*0f30*/  LOP3.LUT P1, RZ, R10, 0x7fffffff, RZ, 0xc0, !PT ;  /* 0x7fffffff0aff7812 */ /* 0x000fc8000782c0ff */
[----:B------:R-:W-:-:S13]  /*0f40*/  PLOP3.LUT P0, PT, P0, P1, PT, 0x2f, 0xf2 ;  /* 0x0000000000f2781c */ /* 0x000fda0000702577 */
[----:B------:R-:W-:Y:S05]  /*0f50*/  @P0 BRA `(.L_x_16) ;  /* 0x0000000400000947 */ /* 0x000fea0003800000 */
[----:B------:R-:W-:Y:S02]  /*0f60*/  ISETP.GE.AND P0, PT, R13, RZ, PT ;  /* 0x000000ff0d00720c */ /* 0x000fe40003f06270 */
[----:B------:R-:W-:-:S11]  /*0f70*/  ISETP.GE.AND P1, PT, R11, RZ, PT ;  /* 0x000000ff0b00720c */ /* 0x000fd60003f26270 */
[----:B------:R-:W-:Y:S02]  /*0f80*/  @P0 IMAD.MOV.U32 R7, RZ, RZ, RZ ;  /* 0x000000ffff070224 */ /* 0x000fe400078e00ff */
[----:B------:R-:W-:Y:S01]  /*0f90*/  @!P0 FFMA R9, R0, 1.84467440737095516160e+19, RZ ;  /* 0x5f80000000098823 */ /* 0x000fe200000000ff */
[----:B------:R-:W-:Y:S02]  /*0fa0*/  @!P0 IMAD.MOV.U32 R7, RZ, RZ, -0x40 ;  /* 0xffffffc0ff078424 */ /* 0x000fe400078e00ff */
[----:B------:R-:W-:Y:S02]  /*0fb0*/  @!P1 FFMA R10, R3, 1.84467440737095516160e+19, RZ ;  /* 0x5f800000030a9823 */ /* 0x000fe400000000ff */
[----:B------:R-:W-:-:S07]  /*0fc0*/  @!P1 VIADD R7, R7, 0x40 ;  /* 0x0000004007079836 */ /* 0x000fce0000000000 */
.L_x_12:
[----:B------:R-:W-:Y:S01]  /*0fd0*/  LEA R3, R8, 0xc0800000, 0x17 ;  /* 0xc080000008037811 */ /* 0x000fe200078eb8ff */
[----:B------:R-:W-:Y:S04]  /*0fe0*/  BSSY.RECONVERGENT B2, `(.L_x_17) ;  /* 0x0000036000027945 */ /* 0x000fe80003800200 */
[----:B------:R-:W-:Y:S02]  /*0ff0*/  IMAD.IADD R10, R10, 0x1, -R3 ;  /* 0x000000010a0a7824 */ /* 0x000fe400078e0a03 */
[----:B------:R-:W-:Y:S02]  /*1000*/  VIADD R3, R12, 0xffffff81 ;  /* 0xffffff810c037836 */ /* 0x000fe40000000000 */
[----:B------:R-:W0:Y:S01]  /*1010*/  MUFU.RCP R11, R10 ;  /* 0x0000000a000b7308 */ /* 0x000e220000001000 */
[----:B------:R-:W-:Y:S01]  /*1020*/  FADD.FTZ R13, -R10, -RZ ;  /* 0x800000ff0a0d7221 */ /* 0x000fe20000010100 */
[C---:B------:R-:W-:Y:S01]  /*1030*/  IMAD R0, R3.reuse, -0x800000, R9 ;  /* 0xff80000003007824 */ /* 0x040fe200078e0209 */
[----:B------:R-:W-:-:S05]  /*1040*/  IADD3 R8, PT, PT, R3, 0x7f, -R8 ;  /* 0x0000007f03087810 */ /* 0x000fca0007ffe808 */
[----:B------:R-:W-:Y:S02]  /*1050*/  IMAD.IADD R8, R8, 0x1, R7 ;  /* 0x0000000108087824 */ /* 0x000fe400078e0207 */
[----:B0-----:R-:W-:-:S04]  /*1060*/  FFMA R12, R11, R13, 1 ;  /* 0x3f8000000b0c7423 */ /* 0x001fc8000000000d */
[----:B------:R-:W-:-:S04]  /*1070*/  FFMA R14, R11, R12, R11 ;  /* 0x0000000c0b0e7223 */ /* 0x000fc8000000000b */
[----:B------:R-:W-:-:S04]  /*1080*/  FFMA R9, R0, R14, RZ ;  /* 0x0000000e00097223 */ /* 0x000fc800000000ff */
[----:B------:R-:W-:-:S04]  /*1090*/  FFMA R12, R13, R9, R0 ;  /* 0x000000090d0c7223 */ /* 0x000fc80000000000 */
[----:B------:R-:W-:-:S04]  /*10a0*/  FFMA R9, R14, R12, R9 ;  /* 0x0000000c0e097223 */ /* 0x000fc80000000009 */
[----:B------:R-:W-:-:S04]  /*10b0*/  FFMA R12, R13, R9, R0 ;  /* 0x000000090d0c7223 */ /* 0x000fc80000000000 */
[----:B------:R-:W-:-:S05]  /*10c0*/  FFMA R0, R14, R12, R9 ;  /* 0x0000000c0e007223 */ /* 0x000fca0000000009 */
[----:B------:R-:W-:-:S04]  /*10d0*/  SHF.R.U32.HI R3, RZ, 0x17, R0 ;  /* 0x00000017ff037819 */ /* 0x000fc80000011600 */
[----:B------:R-:W-:-:S05]  /*10e0*/  LOP3.LUT R3, R3, 0xff, RZ, 0xc0, !PT ;  /* 0x000000ff03037812 */ /* 0x000fca00078ec0ff */
[----:B------:R-:W-:-:S04]  /*10f0*/  IMAD.IADD R11, R3, 0x1, R8 ;  /* 0x00000001030b7824 */ /* 0x000fc800078e0208 */
[----:B------:R-:W-:-:S05]  /*1100*/  VIADD R3, R11, 0xffffffff ;  /* 0xffffffff0b037836 */ /* 0x000fca0000000000 */
[----:B------:R-:W-:-:S13]  /*1110*/  ISETP.GE.U32.AND P0, PT, R3, 0xfe, PT ;  /* 0x000000fe0300780c */ /* 0x000fda0003f06070 */
[----:B------:R-:W-:Y:S05]  /*1120*/  @!P0 BRA `(.L_x_18) ;  /* 0x0000000000808947 */ /* 0x000fea0003800000 */
[----:B------:R-:W-:-:S13]  /*1130*/  ISETP.GT.AND P0, PT, R11, 0xfe, PT ;  /* 0x000000fe0b00780c */ /* 0x000fda0003f04270 */
[----:B------:R-:W-:Y:S05]  /*1140*/  @P0 BRA `(.L_x_19) ;  /* 0x00000000006c0947 */ /* 0x000fea0003800000 */
[----:B------:R-:W-:-:S13]  /*1150*/  ISETP.GE.AND P0, PT, R11, 0x1, PT ;  /* 0x000000010b00780c */ /* 0x000fda0003f06270 */
[----:B------:R-:W-:Y:S05]  /*1160*/  @P0 BRA `(.L_x_20) ;  /* 0x0000000000740947 */ /* 0x000fea0003800000 */
[----:B------:R-:W-:Y:S02]  /*1170*/  ISETP.GE.AND P0, PT, R11, -0x18, PT ;  /* 0xffffffe80b00780c */ /* 0x000fe40003f06270 */
[----:B------:R-:W-:-:S11]  /*1180*/  LOP3.LUT R0, R0, 0x80000000, RZ, 0xc0, !PT ;  /* 0x8000000000007812 */ /* 0x000fd600078ec0ff */
[----:B------:R-:W-:Y:S05]  /*1190*/  @!P0 BRA `(.L_x_20) ;  /* 0x0000000000688947 */ /* 0x000fea0003800000 */
[CCC-:B------:R-:W-:Y:S01]  /*11a0*/  FFMA.RZ R3, R14.reuse, R12.reuse, R9.reuse ;  /* 0x0000000c0e037223 */ /* 0x1c0fe2000000c009 */
[C---:B------:R-:W-:Y:S02]  /*11b0*/  VIADD R10, R11.reuse, 0x20 ;  /* 0x000000200b0a7836 */ /* 0x040fe40000000000 */
[CCC-:B------:R-:W-:Y:S01]  /*11c0*/  FFMA.RM R8, R14.reuse, R12.reuse, R9.reuse ;  /* 0x0000000c0e087223 */ /* 0x1c0fe20000004009 */
[----:B------:R-:W-:Y:S02]  /*11d0*/  ISETP.NE.AND P2, PT, R11, RZ, PT ;  /* 0x000000ff0b00720c */ /* 0x000fe40003f45270 */
[----:B------:R-:W-:Y:S01]  /*11e0*/  LOP3.LUT R7, R3, 0x7fffff, RZ, 0xc0, !PT ;  /* 0x007fffff03077812 */ /* 0x000fe200078ec0ff */
[----:B------:R-:W-:Y:S01]  /*11f0*/  FFMA.RP R3, R14, R12, R9 ;  /* 0x0000000c0e037223 */ /* 0x000fe20000008009 */
[----:B------:R-:W-:Y:S01]  /*1200*/  IMAD.MOV R9, RZ, RZ, -R11 ;  /* 0x000000ffff097224 */ /* 0x000fe200078e0a0b */
[----:B------:R-:W-:Y:S02]  /*1210*/  ISETP.NE.AND P1, PT, R11, RZ, PT ;  /* 0x000000ff0b00720c */ /* 0x000fe40003f25270 */
[----:B------:R-:W-:-:S02]  /*1220*/  LOP3.LUT R7, R7, 0x800000, RZ, 0xfc, !PT ;  /* 0x0080000007077812 */ /* 0x000fc400078efcff */
[----:B------:R-:W-:Y:S02]  /*1230*/  FSETP.NEU.FTZ.AND P0, PT, R3, R8, PT ;  /* 0x000000080300720b */ /* 0x000fe40003f1d000 */
[----:B------:R-:W-:Y:S02]  /*1240*/  SHF.L.U32 R10, R7, R10, RZ ;  /* 0x0000000a070a7219 */ /* 0x000fe400000006ff */
[----:B------:R-:W-:Y:S02]  /*1250*/  SEL R8, R9, RZ, P2 ;  /* 0x000000ff09087207 */ /* 0x000fe40001000000 */
[----:B------:R-:W-:Y:S02]  /*1260*/  ISETP.NE.AND P1, PT, R10, RZ, P1 ;  /* 0x000000ff0a00720c */ /* 0x000fe40000f25270 */
[----:B------:R-:W-:Y:S02]  /*1270*/  SHF.R.U32.HI R8, RZ, R8, R7 ;  /* 0x00000008ff087219 */ /* 0x000fe40000011607 */
[----:B------:R-:W-:-:S02]  /*1280*/  PLOP3.LUT P0, PT, P0, P1, PT, 0xf8, 0x8f ;  /* 0x00000000008f781c */ /* 0x000fc40000703f70 */
[----:B------:R-:W-:Y:S02]  /*1290*/  SHF.R.U32.HI R10, RZ, 0x1, R8 ;  /* 0x00000001ff0a7819 */ /* 0x000fe40000011608 */
[----:B------:R-:W-:-:S04]  /*12a0*/  SEL R3, RZ, 0x1, !P0 ;  /* 0x00000001ff037807 */ /* 0x000fc80004000000 */
[----:B------:R-:W-:-:S04]  /*12b0*/  LOP3.LUT R3, R3, 0x1, R10, 0xf8, !PT ;  /* 0x0000000103037812 */ /* 0x000fc800078ef80a */
[----:B------:R-:W-:-:S05]  /*12c0*/  LOP3.LUT R3, R3, R8, RZ, 0xc0, !PT ;  /* 0x0000000803037212 */ /* 0x000fca00078ec0ff */
[----:B------:R-:W-:-:S05]  /*12d0*/  IMAD.IADD R3, R10, 0x1, R3 ;  /* 0x000000010a037824 */ /* 0x000fca00078e0203 */
[----:B------:R-:W-:Y:S01]  /*12e0*/  LOP3.LUT R0, R3, R0, RZ, 0xfc, !PT ;  /* 0x0000000003007212 */ /* 0x000fe200078efcff */
[----:B------:R-:W-:Y:S06]  /*12f0*/  BRA `(.L_x_20) ;  /* 0x0000000000107947 */ /* 0x000fec0003800000 */
.L_x_19:
[----:B------:R-:W-:-:S04]  /*1300*/  LOP3.LUT R0, R0, 0x80000000, RZ, 0xc0, !PT ;  /* 0x8000000000007812 */ /* 0x000fc800078ec0ff */
[----:B------:R-:W-:Y:S01]  /*1310*/  LOP3.LUT R0, R0, 0x7f800000, RZ, 0xfc, !PT ;  /* 0x7f80000000007812 */ /* 0x000fe200078efcff */
[----:B------:R-:W-:Y:S06]  /*1320*/  BRA `(.L_x_20) ;  /* 0x0000000000047947 */ /* 0x000fec0003800000 */
.L_x_18:
[----:B------:R-:W-:-:S07]  /*1330*/  IMAD R0, R8, 0x800000, R0 ;  /* 0x0080000008007824 */ /* 0x000fce00078e0200 */
.L_x_20:
[----:B------:R-:W-:Y:S05]  /*1340*/  BSYNC.RECONVERGENT B2 ;  /* 0x0000000000027941 */ /* 0x000fea0003800200 */
.L_x_17:
[----:B------:R-:W-:Y:S05]  /*1350*/  BRA `(.L_x_21) ;  /* 0x0000000000207947 */ /* 0x000fea0003800000 */
.L_x_16:
[----:B------:R-:W-:-:S04]  /*1360*/  LOP3.LUT R0, R10, 0x80000000, R9, 0x48, !PT ;  /* 0x800000000a007812 */ /* 0x000fc800078e4809 */
[----:B------:R-:W-:Y:S01]  /*1370*/  LOP3.LUT R0, R0, 0x7f800000, RZ, 0xfc, !PT ;  /* 0x7f80000000007812 */ /* 0x000fe200078efcff */
[----:B------:R-:W-:Y:S06]  /*1380*/  BRA `(.L_x_21) ;  /* 0x0000000000147947 */ /* 0x000fec0003800000 */
.L_x_15:
[----:B------:R-:W-:Y:S01]  /*1390*/  LOP3.LUT R0, R10, 0x80000000, R9, 0x48, !PT ;  /* 0x800000000a007812 */ /* 0x000fe200078e4809 */
[----:B------:R-:W-:Y:S06]  /*13a0*/  BRA `(.L_x_21) ;  /* 0x00000000000c7947 */ /* 0x000fec0003800000 */
.L_x_14:
[----:B------:R-:W0:Y:S01]  /*13b0*/  MUFU.RSQ R0, -QNAN ;  /* 0xffc0000000007908 */ /* 0x000e220000001400 */
[----:B------:R-:W-:Y:S05]  /*13c0*/  BRA `(.L_x_21) ;  /* 0x0000000000047947 */ /* 0x000fea0003800000 */
.L_x_13:
[----:B------:R-:W-:-:S07]  /*13d0*/  FADD.FTZ R0, R0, R3 ;  /* 0x0000000300007221 */ /* 0x000fce0000010000 */
.L_x_21:
[----:B------:R-:W-:Y:S05]  /*13e0*/  BSYNC.RECONVERGENT B1 ;  /* 0x0000000000017941 */ /* 0x000fea0003800200 */
.L_x_11:
[----:B------:R-:W-:-:S04]  /*13f0*/  IMAD.MOV.U32 R3, RZ, RZ, 0x0 ;  /* 0x00000000ff037424 */ /* 0x000fc800078e00ff */
[----:B0-----:R-:W-:Y:S05]  /*1400*/  RET.REL.NODEC R2 `(_Z22avgpool2d_gelu_dequantiiffiiiiiPhPf) ;  /* 0xffffffe802fc7950 */ /* 0x001fea0003c3ffff */
.L_x_22:
[----:B------:R-:W-:-:S00]  /*1410*/  BRA `(.L_x_22) ;  /* 0xfffffffc00fc7947 */ /* 0x000fc0000383ffff */
[----:B------:R-:W-:-:S00]  /*1420*/  NOP ;  /* 0x0000000000007918 */ /* 0x000fc00000000000 */
        /* <DEDUP_REMOVED lines=13> */
.L_x_24:


//--------------------- .nv.shared.reserved.0     --------------------------
	.section	.nv.shared.reserved.0,"aw",@nobits
	.weak		__nv_reservedSMEM_offset_0_alias
	.size		__nv_reservedSMEM_offset_0_alias, 0, 64
	.other		__nv_reservedSMEM_offset_0_alias,@"STO_CUDA_RESERVED_SHARED STV_DEFAULT"
__nv_reservedSMEM_offset_0_alias:
	.zero		0
	.zero		64


//--------------------- .nv.constant0._Z22avgpool2d_gelu_dequantiiffiiiiiPhPf --------------------------
	.section	.nv.constant0._Z22avgpool2d_gelu_dequantiiffiiiiiPhPf,"a",@progbits
	.sectionflags	@""
	.align	4
.nv.constant0._Z22avgpool2d_gelu_dequantiiffiiiiiPhPf:
	.zero		952


//--------------------- SYMBOLS --------------------------

	.type		.nv.reservedSmem.offset0,@object
	.size		.nv.reservedSmem.offset0,0x4
